	.headerflags	@"EF_CUDA_TEXMODE_UNIFIED EF_CUDA_64BIT_ADDRESS EF_CUDA_SM86 EF_CUDA_VIRTUAL_SM(EF_CUDA_SM86)"
	.elftype	@"ET_EXEC"


//--------------------- .nv.info                  --------------------------
	.section	.nv.info,"",@"SHT_CUDA_INFO"
	.align	4


	//----- nvinfo : EIATTR_REGCOUNT
	.align		4
        /*0000*/ 	.byte	0x04, 0x2f
        /*0002*/ 	.short	(.L_1 - .L_0)
	.align		4
.L_0:
        /*0004*/ 	.word	index@(triton_)
        /*0008*/ 	.word	0x00000014


	//----- nvinfo : EIATTR_MAX_STACK_SIZE
	.align		4
.L_1:
        /*000c*/ 	.byte	0x04, 0x23
        /*000e*/ 	.short	(.L_3 - .L_2)
	.align		4
.L_2:
        /*0010*/ 	.word	index@(triton_)
        /*0014*/ 	.word	0x00000000


	//----- nvinfo : EIATTR_MIN_STACK_SIZE
	.align		4
.L_3:
        /*0018*/ 	.byte	0x04, 0x12
        /*001a*/ 	.short	(.L_5 - .L_4)
	.align		4
.L_4:
        /*001c*/ 	.word	index@(triton_)
        /*0020*/ 	.word	0x00000000


	//----- nvinfo : EIATTR_FRAME_SIZE
	.align		4
.L_5:
        /*0024*/ 	.byte	0x04, 0x11
        /*0026*/ 	.short	(.L_7 - .L_6)
	.align		4
.L_6:
        /*0028*/ 	.word	index@(triton_)
        /*002c*/ 	.word	0x00000000
.L_7:


//--------------------- .nv.info.triton_          --------------------------
	.section	.nv.info.triton_,"",@"SHT_CUDA_INFO"
	.align	4


	//----- nvinfo : EIATTR_CUDA_API_VERSION
	.align		4
        /*0000*/ 	.byte	0x04, 0x37
        /*0002*/ 	.short	(.L_9 - .L_8)
.L_8:
        /*0004*/ 	.word	0x0000007b


	//----- nvinfo : EIATTR_SW2861232_WAR
	.align		4
.L_9:
        /*0008*/ 	.byte	0x01, 0x35
	.zero		2


	//----- nvinfo : EIATTR_PARAM_CBANK
	.align		4
        /*000c*/ 	.byte	0x04, 0x0a
        /*000e*/ 	.short	(.L_11 - .L_10)
	.align		4
.L_10:
        /*0010*/ 	.word	index@(.nv.constant0.triton_)
        /*0014*/ 	.short	0x0160
        /*0016*/ 	.short	0x0014


	//----- nvinfo : EIATTR_CBANK_PARAM_SIZE
	.align		4
.L_11:
        /*0018*/ 	.byte	0x03, 0x19
        /*001a*/ 	.short	0x0014


	//----- nvinfo : EIATTR_KPARAM_INFO
	.align		4
        /*001c*/ 	.byte	0x04, 0x17
        /*001e*/ 	.short	(.L_13 - .L_12)
.L_12:
        /*0020*/ 	.word	0x00000000
        /*0024*/ 	.short	0x0002
        /*0026*/ 	.short	0x0010
        /*0028*/ 	.byte	0x00, 0xf0, 0x11, 0x00


	//----- nvinfo : EIATTR_KPARAM_INFO
	.align		4
.L_13:
        /*002c*/ 	.byte	0x04, 0x17
        /*002e*/ 	.short	(.L_15 - .L_14)
.L_14:
        /*0030*/ 	.word	0x00000000
        /*0034*/ 	.short	0x0001
        /*0036*/ 	.short	0x0008
        /*0038*/ 	.byte	0x00, 0xf0, 0x21, 0x00


	//----- nvinfo : EIATTR_KPARAM_INFO
	.align		4
.L_15:
        /*003c*/ 	.byte	0x04, 0x17
        /*003e*/ 	.short	(.L_17 - .L_16)
.L_16:
        /*0040*/ 	.word	0x00000000
        /*0044*/ 	.short	0x0000
        /*0046*/ 	.short	0x0000
        /*0048*/ 	.byte	0x00, 0xf0, 0x21, 0x00


	//----- nvinfo : EIATTR_MAXREG_COUNT
	.align		4
.L_17:
        /*004c*/ 	.byte	0x03, 0x1b
        /*004e*/ 	.short	0x00ff


	//----- nvinfo : EIATTR_EXIT_INSTR_OFFSETS
	.align		4
        /*0050*/ 	.byte	0x04, 0x1c
        /*0052*/ 	.short	(.L_19 - .L_18)


	//   ....[0]....
.L_18:
        /*0054*/ 	.word	0x000001f0


	//   ....[1]....
        /*0058*/ 	.word	0x00000210


	//----- nvinfo : EIATTR_MAX_THREADS
	.align		4
.L_19:
        /*005c*/ 	.byte	0x04, 0x05
        /*005e*/ 	.short	(.L_21 - .L_20)
.L_20:
        /*0060*/ 	.word	0x00000080
        /*0064*/ 	.word	0x00000001
        /*0068*/ 	.word	0x00000001
.L_21:


//--------------------- .nv.rel.action            --------------------------
	.section	.nv.rel.action,"",@"SHT_CUDA_RELOCINFO"
	.align	8
	.sectionentsize	8
        /*0000*/ 	.byte	0x73, 0x00, 0x00, 0x00, 0x00, 0x00, 0x00, 0x00, 0x00, 0x00, 0x00, 0x11, 0x25, 0x00, 0x05, 0x36


//--------------------- .nv.constant0.triton_     --------------------------
	.section	.nv.constant0.triton_,"a",@progbits
	.align	4
.nv.constant0.triton_:
	.zero		372


//--------------------- .text.triton_             --------------------------
	.section	.text.triton_,"ax",@progbits
	.sectioninfo	@"SHI_REGISTERS=20"
	.align	128
        .global         triton_
        .type           triton_,@function
        .size           triton_,(.L_x_1 - triton_)
        .other          triton_,@"STO_CUDA_ENTRY STV_DEFAULT"
triton_:
.text.triton_:
[----:B------:R-:W-:-:S02]  /*0000*/  MOV R1, c[0x0][0x28] ;  /* 0x00000a0000017a02 */ /* 0x000fc40000000f00 */
[----:B------:R-:W0:Y:S01]  /*0010*/  S2R R0, SR_TID.X ;  /* 0x0000000000007919 */ /* 0x000e220000002100 */
[----:B------:R-:W-:Y:S01]  /*0020*/  IMAD.MOV.U32 R17, RZ, RZ, 0x4 ;  /* 0x00000004ff117424 */ /* 0x000fe200078e00ff */
[----:B------:R-:W-:Y:S01]  /*0030*/  MOV R13, RZ ;  /* 0x000000ff000d7202 */ /* 0x000fe20000000f00 */
[----:B------:R-:W-:Y:S01]  /*0040*/  ULDC.64 UR4, c[0x0][0x118] ;  /* 0x0000460000047ab9 */ /* 0x000fe20000000a00 */
[----:B------:R-:W1:Y:S01]  /*0050*/  S2R R5, SR_CTAID.X ;  /* 0x0000000000057919 */ /* 0x000e620000002500 */
[----:B0-----:R-:W-:-:S05]  /*0060*/  IMAD.SHL.U32 R0, R0, 0x2, RZ ;  /* 0x0000000200007824 */ /* 0x001fca00078e00ff */
[----:B------:R-:W-:-:S04]  /*0070*/  LOP3.LUT R0, R0, 0xfe, RZ, 0xc0, !PT ;  /* 0x000000fe00007812 */ /* 0x000fc800078ec0ff */
[----:B-1----:R-:W-:-:S04]  /*0080*/  LEA R5, R5, R0, 0x8 ;  /* 0x0000000005057211 */ /* 0x002fc800078e40ff */
[C---:B------:R-:W-:Y:S01]  /*0090*/  ISETP.GE.AND P0, PT, R5.reuse, c[0x0][0x170], PT ;  /* 0x00005c0005007a0c */ /* 0x040fe20003f06270 */
[C---:B------:R-:W-:Y:S01]  /*00a0*/  IMAD.WIDE R2, R5.reuse, R17, c[0x0][0x160] ;  /* 0x0000580005027625 */ /* 0x040fe200078e0211 */
[----:B------:R-:W-:Y:S02]  /*00b0*/  MOV R4, RZ ;  /* 0x000000ff00047202 */ /* 0x000fe40000000f00 */
[----:B------:R-:W-:-:S09]  /*00c0*/  IADD3 R7, R5, 0x1, RZ ;  /* 0x0000000105077810 */ /* 0x000fd20007ffe0ff */
[----:B------:R0:W2:Y:S01]  /*00d0*/  @!P0 LDG.E R13, [R2.64] ;  /* 0x00000004020d8981 */ /* 0x0000a2000c1e1900 */
[----:B------:R-:W-:Y:S01]  /*00e0*/  IMAD.HI R0, R5, -0x5f5f5f5f, R4 ;  /* 0xa0a0a0a105007827 */ /* 0x000fe200078e0204 */
[----:B------:R-:W-:Y:S02]  /*00f0*/  MOV R6, RZ ;  /* 0x000000ff00067202 */ /* 0x000fe40000000f00 */
[C---:B------:R-:W-:Y:S02]  /*0100*/  ISETP.GE.AND P1, PT, R7.reuse, c[0x0][0x170], PT ;  /* 0x00005c0007007a0c */ /* 0x040fe40003f26270 */
[----:B------:R-:W-:Y:S01]  /*0110*/  SHF.R.U32.HI R9, RZ, 0x1f, R0 ;  /* 0x0000001fff097819 */ /* 0x000fe20000011600 */
[----:B------:R-:W-:-:S03]  /*0120*/  IMAD.HI R6, R7, -0x5f5f5f5f, R6 ;  /* 0xa0a0a0a107067827 */ /* 0x000fc600078e0206 */
[----:B------:R-:W-:Y:S02]  /*0130*/  LEA.HI.SX32 R9, R0, R9, 0x19 ;  /* 0x0000000900097211 */ /* 0x000fe400078fcaff */
[----:B------:R-:W-:Y:S01]  /*0140*/  SHF.R.U32.HI R11, RZ, 0x1f, R6 ;  /* 0x0000001fff0b7819 */ /* 0x000fe20000011606 */
[----:B------:R-:W-:Y:S02]  /*0150*/  IMAD.MOV.U32 R15, RZ, RZ, RZ ;  /* 0x000000ffff0f7224 */ /* 0x000fe400078e00ff */
[----:B------:R-:W-:Y:S01]  /*0160*/  IMAD R4, R9, -0xcc, R5 ;  /* 0xffffff3409047824 */ /* 0x000fe200078e0205 */
[----:B------:R-:W-:-:S03]  /*0170*/  LEA.HI.SX32 R11, R6, R11, 0x19 ;  /* 0x0000000b060b7211 */ /* 0x000fc600078fcaff */
[----:B------:R-:W-:Y:S01]  /*0180*/  IMAD R4, R9, 0x750, R4 ;  /* 0x0000075009047824 */ /* 0x000fe200078e0204 */
[----:B------:R0:W5:Y:S01]  /*0190*/  @!P1 LDG.E R15, [R2.64+0x4] ;  /* 0x00000404020f9981 */ /* 0x000162000c1e1900 */
[----:B------:R-:W-:Y:S02]  /*01a0*/  IMAD R6, R11, -0xcc, R7 ;  /* 0xffffff340b067824 */ /* 0x000fe400078e0207 */
[----:B0-----:R-:W-:-:S04]  /*01b0*/  IMAD.WIDE R2, R4, R17, c[0x0][0x168] ;  /* 0x00005a0004027625 */ /* 0x001fc800078e0211 */
[----:B------:R-:W-:-:S04]  /*01c0*/  IMAD R4, R9, 0x750, R6 ;  /* 0x0000075009047824 */ /* 0x000fc800078e0206 */
[----:B------:R-:W-:Y:S01]  /*01d0*/  IMAD.WIDE R4, R4, R17, c[0x0][0x168] ;  /* 0x00005a0004047625 */ /* 0x000fe200078e0211 */
[----:B--2---:R0:W-:Y:S01]  /*01e0*/  @!P0 STG.E [R2.64], R13 ;  /* 0x0000000d02008986 */ /* 0x0041e2000c101904 */
[----:B------:R-:W-:Y:S05]  /*01f0*/  @P1 EXIT ;  /* 0x000000000000194d */ /* 0x000fea0003800000 */
[----:B-----5:R-:W-:Y:S01]  /*0200*/  STG.E [R4.64], R15 ;  /* 0x0000000f04007986 */ /* 0x020fe2000c101904 */
[----:B------:R-:W-:Y:S05]  /*0210*/  EXIT ;  /* 0x000000000000794d */ /* 0x000fea0003800000 */
.L_x_0:
[----:B------:R-:W-:-:S00]  /*0220*/  BRA `(.L_x_0) ;  /* 0xfffffff000007947 */ /* 0x000fc0000383ffff */
[----:B------:R-:W-:-:S00]  /*0230*/  NOP ;  /* 0x0000000000007918 */ /* 0x000fc00000000000 */
        /* <DEDUP_REMOVED lines=12> */
.L_x_1:
